	.headerflags	@"EF_CUDA_TEXMODE_UNIFIED EF_CUDA_64BIT_ADDRESS EF_CUDA_ACCELERATORS EF_CUDA_SM90 EF_CUDA_VIRTUAL_SM(EF_CUDA_SM90)"
	.elftype	@"ET_EXEC"


//--------------------- .nv.info                  --------------------------
	.section	.nv.info,"",@"SHT_CUDA_INFO"
	.align	4


	//----- nvinfo : EIATTR_REGCOUNT
	.align		4
        /*0000*/ 	.byte	0x04, 0x2f
        /*0002*/ 	.short	(.L_3 - .L_2)
	.align		4
.L_2:
        /*0004*/ 	.word	index@(triton_poi_fused__native_batch_norm_legit_no_training_add_silu_22)
        /*0008*/ 	.word	0x0000001e


	//----- nvinfo : EIATTR_MIN_STACK_SIZE
	.align		4
.L_3:
        /*000c*/ 	.byte	0x04, 0x12
        /*000e*/ 	.short	(.L_5 - .L_4)
	.align		4
.L_4:
        /*0010*/ 	.word	index@(triton_poi_fused__native_batch_norm_legit_no_training_add_silu_22)
        /*0014*/ 	.word	0x00000000


	//----- nvinfo : EIATTR_FRAME_SIZE
	.align		4
.L_5:
        /*0018*/ 	.byte	0x04, 0x11
        /*001a*/ 	.short	(.L_7 - .L_6)
	.align		4
.L_6:
        /*001c*/ 	.word	index@(triton_poi_fused__native_batch_norm_legit_no_training_add_silu_22)
        /*0020*/ 	.word	0x00000000


	//----- nvinfo : EIATTR_MIN_STACK_SIZE
	.align		4
.L_7:
        /*0024*/ 	.byte	0x04, 0x12
        /*0026*/ 	.short	(.L_9 - .L_8)
	.align		4
.L_8:
        /*0028*/ 	.word	index@(triton_poi_fused__native_batch_norm_legit_no_training_add_silu_22)
        /*002c*/ 	.word	0x00000000
.L_9:


//--------------------- .nv.info.triton_poi_fused__native_batch_norm_legit_no_training_add_silu_22 --------------------------
	.section	.nv.info.triton_poi_fused__native_batch_norm_legit_no_training_add_silu_22,"",@"SHT_CUDA_INFO"
	.sectionflags	@""
	.align	4


	//----- nvinfo : EIATTR_CUDA_API_VERSION
	.align		4
        /*0000*/ 	.byte	0x04, 0x37
        /*0002*/ 	.short	(.L_11 - .L_10)
.L_10:
        /*0004*/ 	.word	0x0000007c


	//----- nvinfo : EIATTR_KPARAM_INFO
	.align		4
.L_11:
        /*0008*/ 	.byte	0x04, 0x17
        /*000a*/ 	.short	(.L_13 - .L_12)
.L_12:
        /*000c*/ 	.word	0x00000000
        /*0010*/ 	.short	0x0007
        /*0012*/ 	.short	0x0038
        /*0014*/ 	.byte	0x00, 0xf0, 0x11, 0x00


	//----- nvinfo : EIATTR_KPARAM_INFO
	.align		4
.L_13:
        /*0018*/ 	.byte	0x04, 0x17
        /*001a*/ 	.short	(.L_15 - .L_14)
.L_14:
        /*001c*/ 	.word	0x00000000
        /*0020*/ 	.short	0x0006
        /*0022*/ 	.short	0x0030
        /*0024*/ 	.byte	0x00, 0xf4, 0x21, 0x00


	//----- nvinfo : EIATTR_KPARAM_INFO
	.align		4
.L_15:
        /*0028*/ 	.byte	0x04, 0x17
        /*002a*/ 	.short	(.L_17 - .L_16)
.L_16:
        /*002c*/ 	.word	0x00000000
        /*0030*/ 	.short	0x0005
        /*0032*/ 	.short	0x0028
        /*0034*/ 	.byte	0x00, 0xf4, 0x21, 0x00


	//----- nvinfo : EIATTR_KPARAM_INFO
	.align		4
.L_17:
        /*0038*/ 	.byte	0x04, 0x17
        /*003a*/ 	.short	(.L_19 - .L_18)
.L_18:
        /*003c*/ 	.word	0x00000000
        /*0040*/ 	.short	0x0004
        /*0042*/ 	.short	0x0020
        /*0044*/ 	.byte	0x00, 0xf4, 0x21, 0x00


	//----- nvinfo : EIATTR_KPARAM_INFO
	.align		4
.L_19:
        /*0048*/ 	.byte	0x04, 0x17
        /*004a*/ 	.short	(.L_21 - .L_20)
.L_20:
        /*004c*/ 	.word	0x00000000
        /*0050*/ 	.short	0x0003
        /*0052*/ 	.short	0x0018
        /*0054*/ 	.byte	0x00, 0xf4, 0x21, 0x00


	//----- nvinfo : EIATTR_KPARAM_INFO
	.align		4
.L_21:
        /*0058*/ 	.byte	0x04, 0x17
        /*005a*/ 	.short	(.L_23 - .L_22)
.L_22:
        /*005c*/ 	.word	0x00000000
        /*0060*/ 	.short	0x0002
        /*0062*/ 	.short	0x0010
        /*0064*/ 	.byte	0x00, 0xf4, 0x21, 0x00


	//----- nvinfo : EIATTR_KPARAM_INFO
	.align		4
.L_23:
        /*0068*/ 	.byte	0x04, 0x17
        /*006a*/ 	.short	(.L_25 - .L_24)
.L_24:
        /*006c*/ 	.word	0x00000000
        /*0070*/ 	.short	0x0001
        /*0072*/ 	.short	0x0008
        /*0074*/ 	.byte	0x00, 0xf4, 0x21, 0x00


	//----- nvinfo : EIATTR_KPARAM_INFO
	.align		4
.L_25:
        /*0078*/ 	.byte	0x04, 0x17
        /*007a*/ 	.short	(.L_27 - .L_26)
.L_26:
        /*007c*/ 	.word	0x00000000
        /*0080*/ 	.short	0x0000
        /*0082*/ 	.short	0x0000
        /*0084*/ 	.byte	0x00, 0xf4, 0x21, 0x00


	//----- nvinfo : EIATTR_SPARSE_MMA_MASK
	.align		4
.L_27:
        /*0088*/ 	.byte	0x03, 0x50
        /*008a*/ 	.short	0x0000


	//----- nvinfo : EIATTR_MAXREG_COUNT
	.align		4
        /*008c*/ 	.byte	0x03, 0x1b
        /*008e*/ 	.short	0x00ff


	//----- nvinfo : EIATTR_EXIT_INSTR_OFFSETS
	.align		4
        /*0090*/ 	.byte	0x04, 0x1c
        /*0092*/ 	.short	(.L_29 - .L_28)


	//   ....[0]....
.L_28:
        /*0094*/ 	.word	0x000008a0


	//----- nvinfo : EIATTR_REQNTID
	.align		4
.L_29:
        /*0098*/ 	.byte	0x04, 0x10
        /*009a*/ 	.short	(.L_31 - .L_30)
.L_30:
        /*009c*/ 	.word	0x00000080
        /*00a0*/ 	.word	0x00000001
        /*00a4*/ 	.word	0x00000001


	//----- nvinfo : EIATTR_CBANK_PARAM_SIZE
	.align		4
.L_31:
        /*00a8*/ 	.byte	0x03, 0x19
        /*00aa*/ 	.short	0x003c


	//----- nvinfo : EIATTR_PARAM_CBANK
	.align		4
        /*00ac*/ 	.byte	0x04, 0x0a
        /*00ae*/ 	.short	(.L_33 - .L_32)
	.align		4
.L_32:
        /*00b0*/ 	.word	index@(.nv.constant0.triton_poi_fused__native_batch_norm_legit_no_training_add_silu_22)
        /*00b4*/ 	.short	0x0210
        /*00b6*/ 	.short	0x003c


	//----- nvinfo : EIATTR_SW_WAR
	.align		4
.L_33:
        /*00b8*/ 	.byte	0x04, 0x36
        /*00ba*/ 	.short	(.L_35 - .L_34)
.L_34:
        /*00bc*/ 	.word	0x00000008
.L_35:


//--------------------- .nv.callgraph             --------------------------
	.section	.nv.callgraph,"",@"SHT_CUDA_CALLGRAPH"
	.align	4
	.sectionentsize	8
	.align		4
        /*0000*/ 	.word	0x00000000
	.align		4
        /*0004*/ 	.word	0xffffffff
	.align		4
        /*0008*/ 	.word	0x00000000
	.align		4
        /*000c*/ 	.word	0xfffffffe
	.align		4
        /*0010*/ 	.word	0x00000000
	.align		4
        /*0014*/ 	.word	0xfffffffd
	.align		4
        /*0018*/ 	.word	0x00000000
	.align		4
        /*001c*/ 	.word	0xfffffffc


//--------------------- .nv.constant4             --------------------------
	.section	.nv.constant4,"a",@progbits
	.align	8
	.align		8
.nv.constant4:
        /*0000*/ 	.dword	_$_str
	.align		8
        /*0008*/ 	.dword	_$_str_$_2


//--------------------- .text.triton_poi_fused__native_batch_norm_legit_no_training_add_silu_22 --------------------------
	.section	.text.triton_poi_fused__native_batch_norm_legit_no_training_add_silu_22,"ax",@progbits
	.align	128
        .global         triton_poi_fused__native_batch_norm_legit_no_training_add_silu_22
        .type           triton_poi_fused__native_batch_norm_legit_no_training_add_silu_22,@function
        .size           triton_poi_fused__native_batch_norm_legit_no_training_add_silu_22,(.L_x_1 - triton_poi_fused__native_batch_norm_legit_no_training_add_silu_22)
        .other          triton_poi_fused__native_batch_norm_legit_no_training_add_silu_22,@"STO_CUDA_ENTRY STV_DEFAULT"
triton_poi_fused__native_batch_norm_legit_no_training_add_silu_22:
.text.triton_poi_fused__native_batch_norm_legit_no_training_add_silu_22:
[----:B------:R-:W-:Y:S01]  /*0000*/  LDC R1, c[0x0][0x28] ;  /* 0x00000a00ff017b82 */ /* 0x000fe20000000800 */
[----:B------:R-:W1:Y:S07]  /*0010*/  S2R R0, SR_TID.X ;  /* 0x0000000000007919 */ /* 0x000e6e0000002100 */
[----:B------:R-:W2:Y:S01]  /*0020*/  LDC.64 R4, c[0x0][0x228] ;  /* 0x00008a00ff047b82 */ /* 0x000ea20000000a00 */
[----:B------:R-:W-:Y:S01]  /*0030*/  ULDC.64 UR4, c[0x0][0x208] ;  /* 0x0000820000047ab9 */ /* 0x000fe20000000a00 */
[----:B------:R-:W3:Y:S06]  /*0040*/  S2R R7, SR_CTAID.X ;  /* 0x0000000000077919 */ /* 0x000eec0000002500 */
[----:B------:R-:W4:Y:S08]  /*0050*/  LDC.64 R8, c[0x0][0x218] ;  /* 0x00008600ff087b82 */ /* 0x000f300000000a00 */
[----:B------:R-:W5:Y:S08]  /*0060*/  LDC.64 R12, c[0x0][0x220] ;  /* 0x00008800ff0c7b82 */ /* 0x000f700000000a00 */
[----:B------:R-:W5:Y:S01]  /*0070*/  LDC.64 R16, c[0x0][0x230] ;  /* 0x00008c00ff107b82 */ /* 0x000f620000000a00 */
[----:B-1----:R-:W-:-:S07]  /*0080*/  SHF.L.U32 R0, R0, 0x2, RZ ;  /* 0x0000000200007819 */ /* 0x002fce00000006ff */
[----:B------:R-:W1:Y:S01]  /*0090*/  LDC.64 R20, c[0x0][0x238] ;  /* 0x00008e00ff147b82 */ /* 0x000e620000000a00 */
[----:B---3--:R-:W-:Y:S02]  /*00a0*/  SHF.R.S32.HI R3, RZ, 0x16, R7 ;  /* 0x00000016ff037819 */ /* 0x008fe40000011407 */
[----:B------:R-:W-:Y:S02]  /*00b0*/  LOP3.LUT R0, R0, 0x1fc, RZ, 0xc0, !PT ;  /* 0x000001fc00007812 */ /* 0x000fe400078ec0ff */
[----:B------:R-:W-:-:S03]  /*00c0*/  SGXT R3, R3, 0x1 ;  /* 0x000000010303781a */ /* 0x000fc60000000200 */
[----:B------:R-:W3:Y:S01]  /*00d0*/  LDC.64 R24, c[0x0][0x240] ;  /* 0x00009000ff187b82 */ /* 0x000ee20000000a00 */
[----:B------:R-:W-:-:S04]  /*00e0*/  LEA R0, R7, R0, 0x9 ;  /* 0x0000000007007211 */ /* 0x000fc800078e48ff */
[----:B------:R-:W-:-:S04]  /*00f0*/  LEA.HI R3, R3, R0, RZ, 0x6 ;  /* 0x0000000003037211 */ /* 0x000fc800078f30ff */
[----:B------:R-:W-:-:S04]  /*0100*/  LOP3.LUT R3, R3, 0xffffffc0, RZ, 0xc0, !PT ;  /* 0xffffffc003037812 */ /* 0x000fc800078ec0ff */
[----:B------:R-:W-:-:S05]  /*0110*/  IADD3 R2, R0, -R3, RZ ;  /* 0x8000000300027210 */ /* 0x000fca0007ffe0ff */
[----:B--2---:R-:W-:-:S06]  /*0120*/  IMAD.WIDE R4, R2, 0x4, R4 ;  /* 0x0000000402047825 */ /* 0x004fcc00078e0204 */
[----:B------:R-:W2:Y:S01]  /*0130*/  LDG.E.EL.128 R4, desc[UR4][R4.64] ;  /* 0x0000000404047981 */ /* 0x000ea2000c2e1d00 */
[----:B----4-:R-:W-:-:S04]  /*0140*/  IMAD.WIDE R8, R0, 0x4, R8 ;  /* 0x0000000400087825 */ /* 0x010fc800078e0208 */
[C---:B-----5:R-:W-:Y:S02]  /*0150*/  IMAD.WIDE R12, R2.reuse, 0x4, R12 ;  /* 0x00000004020c7825 */ /* 0x060fe400078e020c */
[----:B------:R-:W4:Y:S04]  /*0160*/  LDG.E.128 R8, desc[UR4][R8.64] ;  /* 0x0000000408087981 */ /* 0x000f28000c1e1d00 */
[----:B------:R-:W4:Y:S01]  /*0170*/  LDG.E.EL.128 R12, desc[UR4][R12.64] ;  /* 0x000000040c0c7981 */ /* 0x000f22000c2e1d00 */
[----:B0-----:R-:W-:-:S04]  /*0180*/  IMAD.WIDE R16, R2, 0x4, R16 ;  /* 0x0000000402107825 */ /* 0x001fc800078e0210 */
[----:B-1----:R-:W-:Y:S02]  /*0190*/  IMAD.WIDE R20, R2, 0x4, R20 ;  /* 0x0000000402147825 */ /* 0x002fe400078e0214 */
[----:B------:R-:W5:Y:S04]  /*01a0*/  LDG.E.EL.128 R16, desc[UR4][R16.64] ;  /* 0x0000000410107981 */ /* 0x000f68000c2e1d00 */
[----:B------:R-:W5:Y:S01]  /*01b0*/  LDG.E.EL.128 R20, desc[UR4][R20.64] ;  /* 0x0000000414147981 */ /* 0x000f62000c2e1d00 */
[----:B---3--:R-:W-:-:S06]  /*01c0*/  IMAD.WIDE R24, R0, 0x4, R24 ;  /* 0x0000000400187825 */ /* 0x008fcc00078e0218 */
[----:B------:R-:W3:Y:S01]  /*01d0*/  LDG.E.128 R24, desc[UR4][R24.64] ;  /* 0x0000000418187981 */ /* 0x000ee2000c1e1d00 */
[----:B--2---:R-:W-:Y:S01]  /*01e0*/  FADD R2, R4, 0.0010000000474974513054 ;  /* 0x3a83126f04027421 */ /* 0x004fe20000000000 */
[----:B------:R-:W-:Y:S01]  /*01f0*/  FADD R3, R5, 0.0010000000474974513054 ;  /* 0x3a83126f05037421 */ /* 0x000fe20000000000 */
[----:B------:R-:W-:Y:S01]  /*0200*/  FADD R6, R6, 0.0010000000474974513054 ;  /* 0x3a83126f06067421 */ /* 0x000fe20000000000 */
[----:B------:R-:W-:-:S03]  /*0210*/  FADD R7, R7, 0.0010000000474974513054 ;  /* 0x3a83126f07077421 */ /* 0x000fc60000000000 */
[----:B------:R-:W0:Y:S01]  /*0220*/  MUFU.SQRT R2, R2 ;  /* 0x0000000200027308 */ /* 0x000e220000002000 */
[----:B----4-:R-:W-:Y:S01]  /*0230*/  FADD R8, R8, -R12 ;  /* 0x8000000c08087221 */ /* 0x010fe20000000000 */
[----:B------:R-:W-:Y:S01]  /*0240*/  FADD R9, R9, -R13 ;  /* 0x8000000d09097221 */ /* 0x000fe20000000000 */
[----:B------:R-:W-:-:S05]  /*0250*/  FADD R11, R11, -R15 ;  /* 0x8000000f0b0b7221 */ /* 0x000fca0000000000 */
[----:B------:R-:W1:Y:S01]  /*0260*/  MUFU.SQRT R3, R3 ;  /* 0x0000000300037308 */ /* 0x000e620000002000 */
[----:B------:R-:W-:Y:S01]  /*0270*/  FADD R10, R10, -R14 ;  /* 0x8000000e0a0a7221 */ /* 0x000fe20000000000 */
[----:B0-----:R-:W-:-:S06]  /*0280*/  FSETP.GT.AND P6, PT, R2, 8.50705917302346158658e+37, PT ;  /* 0x7e8000000200780b */ /* 0x001fcc0003fc4000 */
[----:B------:R0:W2:Y:S01]  /*0290*/  MUFU.SQRT R4, R6 ;  /* 0x0000000600047308 */ /* 0x0000a20000002000 */
[----:B------:R-:W-:Y:S02]  /*02a0*/  FSETP.GEU.AND P5, PT, R2, 1.175494350822287508e-38, PT ;  /* 0x008000000200780b */ /* 0x000fe40003fae000 */
[----:B-1----:R-:W-:-:S05]  /*02b0*/  FSETP.GT.AND P4, PT, R3, 8.50705917302346158658e+37, PT ;  /* 0x7e8000000300780b */ /* 0x002fca0003f84000 */
[----:B------:R1:W4:Y:S01]  /*02c0*/  MUFU.SQRT R5, R7 ;  /* 0x0000000700057308 */ /* 0x0003220000002000 */
[----:B0-----:R-:W-:Y:S01]  /*02d0*/  HFMA2.MMA R6, -RZ, RZ, 1.625, 0 ;  /* 0x3e800000ff067435 */ /* 0x001fe200000001ff */
[----:B------:R-:W-:Y:S01]  /*02e0*/  FSETP.GEU.AND P2, PT, R3, 1.175494350822287508e-38, PT ;  /* 0x008000000300780b */ /* 0x000fe20003f4e000 */
[----:B------:R-:W-:Y:S01]  /*02f0*/  @P6 FMUL R2, R2, 0.25 ;  /* 0x3e80000002026820 */ /* 0x000fe20000400000 */
[----:B--2---:R-:W-:-:S03]  /*0300*/  FSETP.GT.AND P3, PT, R4, 8.50705917302346158658e+37, PT ;  /* 0x7e8000000400780b */ /* 0x004fc60003f64000 */
[----:B------:R-:W-:Y:S01]  /*0310*/  @!P5 FMUL R2, R2, 16777216 ;  /* 0x4b8000000202d820 */ /* 0x000fe20000400000 */
[----:B------:R-:W-:-:S03]  /*0320*/  FSETP.GEU.AND P0, PT, R4, 1.175494350822287508e-38, PT ;  /* 0x008000000400780b */ /* 0x000fc60003f0e000 */
[C---:B-1----:R-:W-:Y:S01]  /*0330*/  FSEL R7, R6.reuse, 1, P6 ;  /* 0x3f80000006077808 */ /* 0x042fe20003000000 */
[----:B------:R-:W-:Y:S01]  /*0340*/  @P4 FMUL R3, R3, 0.25 ;  /* 0x3e80000003034820 */ /* 0x000fe20000400000 */
[----:B------:R-:W-:Y:S01]  /*0350*/  FSEL R13, R6, 1, P3 ;  /* 0x3f800000060d7808 */ /* 0x000fe20001800000 */
[----:B------:R-:W0:Y:S01]  /*0360*/  MUFU.RCP R2, R2 ;  /* 0x0000000200027308 */ /* 0x000e220000001000 */
[----:B----4-:R-:W-:Y:S01]  /*0370*/  FSETP.GT.AND P1, PT, R5, 8.50705917302346158658e+37, PT ;  /* 0x7e8000000500780b */ /* 0x010fe20003f24000 */
[----:B------:R-:W-:Y:S01]  /*0380*/  @!P2 FMUL R3, R3, 16777216 ;  /* 0x4b8000000303a820 */ /* 0x000fe20000400000 */
[----:B------:R-:W-:Y:S01]  /*0390*/  FSETP.GEU.AND P6, PT, R5, 1.175494350822287508e-38, PT ;  /* 0x008000000500780b */ /* 0x000fe20003fce000 */
[----:B------:R-:W-:Y:S01]  /*03a0*/  @!P5 FMUL R7, R7, 16777216 ;  /* 0x4b8000000707d820 */ /* 0x000fe20000400000 */
[----:B------:R-:W-:-:S03]  /*03b0*/  @P3 FMUL R4, R4, 0.25 ;  /* 0x3e80000004043820 */ /* 0x000fc60000400000 */
[----:B------:R-:W1:Y:S01]  /*03c0*/  MUFU.RCP R3, R3 ;  /* 0x0000000300037308 */ /* 0x000e620000001000 */
[----:B------:R-:W-:Y:S01]  /*03d0*/  @!P0 FMUL R13, R13, 16777216 ;  /* 0x4b8000000d0d8820 */ /* 0x000fe20000400000 */
[----:B------:R-:W-:-:S04]  /*03e0*/  @!P0 FMUL R4, R4, 16777216 ;  /* 0x4b80000004048820 */ /* 0x000fc80000400000 */
[----:B------:R-:W-:Y:S01]  /*03f0*/  @P1 FMUL R5, R5, 0.25 ;  /* 0x3e80000005051820 */ /* 0x000fe20000400000 */
[----:B0-----:R-:W-:Y:S01]  /*0400*/  FMUL R7, R2, R7 ;  /* 0x0000000702077220 */ /* 0x001fe20000400000 */
[----:B------:R-:W0:Y:S01]  /*0410*/  MUFU.RCP R4, R4 ;  /* 0x0000000400047308 */ /* 0x000e220000001000 */
[----:B------:R-:W-:Y:S01]  /*0420*/  FSEL R2, R6, 1, P4 ;  /* 0x3f80000006027808 */ /* 0x000fe20002000000 */
[----:B------:R-:W-:Y:S01]  /*0430*/  @!P6 FMUL R5, R5, 16777216 ;  /* 0x4b8000000505e820 */ /* 0x000fe20000400000 */
[----:B------:R-:W-:Y:S01]  /*0440*/  FMUL R7, R8, R7 ;  /* 0x0000000708077220 */ /* 0x000fe20000400000 */
[----:B------:R-:W-:Y:S02]  /*0450*/  FSEL R8, R6, 1, P1 ;  /* 0x3f80000006087808 */ /* 0x000fe40000800000 */
[----:B------:R-:W-:Y:S02]  /*0460*/  @!P2 FMUL R2, R2, 16777216 ;  /* 0x4b8000000202a820 */ /* 0x000fe40000400000 */
[----:B------:R-:W2:Y:S01]  /*0470*/  MUFU.RCP R5, R5 ;  /* 0x0000000500057308 */ /* 0x000ea20000001000 */
[----:B------:R-:W-:Y:S01]  /*0480*/  @!P6 FMUL R8, R8, 16777216 ;  /* 0x4b8000000808e820 */ /* 0x000fe20000400000 */
[----:B-1----:R-:W-:Y:S01]  /*0490*/  FMUL R2, R3, R2 ;  /* 0x0000000203027220 */ /* 0x002fe20000400000 */
[----:B-----5:R-:W-:-:S03]  /*04a0*/  FFMA R3, R16, R7, R20 ;  /* 0x0000000710037223 */ /* 0x020fc60000000014 */
[----:B------:R-:W-:Y:S01]  /*04b0*/  FMUL R2, R9, R2 ;  /* 0x0000000209027220 */ /* 0x000fe20000400000 */
[----:B0-----:R-:W-:Y:S01]  /*04c0*/  FMUL R13, R4, R13 ;  /* 0x0000000d040d7220 */ /* 0x001fe20000400000 */
[----:B------:R-:W-:Y:S02]  /*04d0*/  FADD R4, RZ, -R3 ;  /* 0x80000003ff047221 */ /* 0x000fe40000000000 */
[----:B------:R-:W-:Y:S02]  /*04e0*/  FFMA R2, R17, R2, R21 ;  /* 0x0000000211027223 */ /* 0x000fe40000000015 */
[----:B------:R-:W-:Y:S02]  /*04f0*/  FMUL R9, R4, 1.4426950216293334961 ;  /* 0x3fb8aa3b04097820 */ /* 0x000fe40000400000 */
[----:B------:R-:W-:Y:S01]  /*0500*/  FADD R7, RZ, -R2 ;  /* 0x80000002ff077221 */ /* 0x000fe20000000000 */
[----:B--2---:R-:W-:Y:S01]  /*0510*/  FMUL R8, R5, R8 ;  /* 0x0000000805087220 */ /* 0x004fe20000400000 */
[----:B------:R-:W-:Y:S01]  /*0520*/  FMUL R5, R10, R13 ;  /* 0x0000000d0a057220 */ /* 0x000fe20000400000 */
[----:B------:R-:W-:Y:S01]  /*0530*/  FSETP.GEU.AND P0, PT, R9, -126, PT ;  /* 0xc2fc00000900780b */ /* 0x000fe20003f0e000 */
[----:B------:R-:W-:Y:S01]  /*0540*/  FMUL R10, R7, 1.4426950216293334961 ;  /* 0x3fb8aa3b070a7820 */ /* 0x000fe20000400000 */
[----:B------:R-:W-:Y:S01]  /*0550*/  FMUL R4, R11, R8 ;  /* 0x000000080b047220 */ /* 0x000fe20000400000 */
[----:B------:R-:W-:-:S03]  /*0560*/  FFMA R5, R18, R5, R22 ;  /* 0x0000000512057223 */ /* 0x000fc60000000016 */
[----:B------:R-:W-:Y:S01]  /*0570*/  FFMA R4, R19, R4, R23 ;  /* 0x0000000413047223 */ /* 0x000fe20000000017 */
[----:B------:R-:W-:Y:S01]  /*0580*/  FADD R8, RZ, -R5 ;  /* 0x80000005ff087221 */ /* 0x000fe20000000000 */
[----:B------:R-:W-:Y:S02]  /*0590*/  FSETP.GEU.AND P1, PT, R10, -126, PT ;  /* 0xc2fc00000a00780b */ /* 0x000fe40003f2e000 */
[----:B------:R-:W-:Y:S01]  /*05a0*/  FADD R7, RZ, -R4 ;  /* 0x80000004ff077221 */ /* 0x000fe20000000000 */
[----:B------:R-:W-:Y:S02]  /*05b0*/  FMUL R11, R8, 1.4426950216293334961 ;  /* 0x3fb8aa3b080b7820 */ /* 0x000fe40000400000 */
[----:B------:R-:W-:Y:S01]  /*05c0*/  @!P0 FMUL R9, R9, 0.5 ;  /* 0x3f00000009098820 */ /* 0x000fe20000400000 */
[----:B------:R-:W-:Y:S02]  /*05d0*/  FMUL R13, R7, 1.4426950216293334961 ;  /* 0x3fb8aa3b070d7820 */ /* 0x000fe40000400000 */
[----:B------:R-:W-:Y:S01]  /*05e0*/  FSETP.GEU.AND P2, PT, R11, -126, PT ;  /* 0xc2fc00000b00780b */ /* 0x000fe20003f4e000 */
[----:B------:R-:W0:Y:S02]  /*05f0*/  MUFU.EX2 R7, R9 ;  /* 0x0000000900077308 */ /* 0x000e240000000800 */
[----:B------:R-:W-:-:S02]  /*0600*/  FSETP.GEU.AND P3, PT, R13, -126, PT ;  /* 0xc2fc00000d00780b */ /* 0x000fc40003f6e000 */
[----:B------:R-:W-:-:S04]  /*0610*/  @!P1 FMUL R10, R10, 0.5 ;  /* 0x3f0000000a0a9820 */ /* 0x000fc80000400000 */
[----:B------:R-:W1:Y:S04]  /*0620*/  MUFU.EX2 R8, R10 ;  /* 0x0000000a00087308 */ /* 0x000e680000000800 */
[----:B------:R-:W-:-:S03]  /*0630*/  @!P2 FMUL R11, R11, 0.5 ;  /* 0x3f0000000b0ba820 */ /* 0x000fc60000400000 */
[----:B------:R-:W-:Y:S01]  /*0640*/  @!P3 FMUL R13, R13, 0.5 ;  /* 0x3f0000000d0db820 */ /* 0x000fe20000400000 */
[----:B------:R-:W2:Y:S01]  /*0650*/  MUFU.EX2 R12, R11 ;  /* 0x0000000b000c7308 */ /* 0x000ea20000000800 */
[----:B0-----:R-:W-:-:S04]  /*0660*/  @!P0 FMUL R7, R7, R7 ;  /* 0x0000000707078220 */ /* 0x001fc80000400000 */
[----:B------:R-:W-:Y:S01]  /*0670*/  FADD R7, R7, 1 ;  /* 0x3f80000007077421 */ /* 0x000fe20000000000 */
[----:B-1----:R-:W-:Y:S02]  /*0680*/  @!P1 FMUL R8, R8, R8 ;  /* 0x0000000808089220 */ /* 0x002fe40000400000 */
[----:B------:R-:W0:Y:S02]  /*0690*/  MUFU.EX2 R14, R13 ;  /* 0x0000000d000e7308 */ /* 0x000e240000000800 */
[----:B------:R-:W-:Y:S01]  /*06a0*/  FSETP.GT.AND P0, PT, R7, 8.50705917302346158658e+37, PT ;  /* 0x7e8000000700780b */ /* 0x000fe20003f04000 */
[----:B------:R-:W-:Y:S02]  /*06b0*/  FADD R15, R8, 1 ;  /* 0x3f800000080f7421 */ /* 0x000fe40000000000 */
[----:B------:R-:W1:Y:S01]  /*06c0*/  LDC.64 R8, c[0x0][0x210] ;  /* 0x00008400ff087b82 */ /* 0x000e620000000a00 */
[----:B------:R-:W-:Y:S01]  /*06d0*/  FSEL R10, R6, 1, P0 ;  /* 0x3f800000060a7808 */ /* 0x000fe20000000000 */
[----:B--2---:R-:W-:Y:S01]  /*06e0*/  @!P2 FMUL R12, R12, R12 ;  /* 0x0000000c0c0ca220 */ /* 0x004fe20000400000 */
[----:B------:R-:W-:-:S03]  /*06f0*/  FSETP.GT.AND P1, PT, R15, 8.50705917302346158658e+37, PT ;  /* 0x7e8000000f00780b */ /* 0x000fc60003f24000 */
[----:B------:R-:W-:Y:S01]  /*0700*/  FADD R12, R12, 1 ;  /* 0x3f8000000c0c7421 */ /* 0x000fe20000000000 */
[----:B------:R-:W-:Y:S01]  /*0710*/  FSEL R16, R6, 1, P1 ;  /* 0x3f80000006107808 */ /* 0x000fe20000800000 */
[----:B0-----:R-:W-:-:S03]  /*0720*/  @!P3 FMUL R14, R14, R14 ;  /* 0x0000000e0e0eb220 */ /* 0x001fc60000400000 */
[----:B------:R-:W-:Y:S01]  /*0730*/  FSETP.GT.AND P2, PT, R12, 8.50705917302346158658e+37, PT ;  /* 0x7e8000000c00780b */ /* 0x000fe20003f44000 */
[----:B------:R-:W-:Y:S01]  /*0740*/  @P0 FMUL R7, R7, 0.25 ;  /* 0x3e80000007070820 */ /* 0x000fe20000400000 */
[----:B------:R-:W-:Y:S02]  /*0750*/  FADD R14, R14, 1 ;  /* 0x3f8000000e0e7421 */ /* 0x000fe40000000000 */
[----:B------:R-:W-:Y:S01]  /*0760*/  FSEL R11, R6, 1, P2 ;  /* 0x3f800000060b7808 */ /* 0x000fe20001000000 */
[----:B------:R-:W-:Y:S02]  /*0770*/  @P1 FMUL R15, R15, 0.25 ;  /* 0x3e8000000f0f1820 */ /* 0x000fe40000400000 */
[----:B------:R-:W0:Y:S01]  /*0780*/  MUFU.RCP R7, R7 ;  /* 0x0000000700077308 */ /* 0x000e220000001000 */
[----:B------:R-:W-:-:S04]  /*0790*/  FSETP.GT.AND P3, PT, R14, 8.50705917302346158658e+37, PT ;  /* 0x7e8000000e00780b */ /* 0x000fc80003f64000 */
[----:B------:R-:W-:Y:S01]  /*07a0*/  FSEL R13, R6, 1, P3 ;  /* 0x3f800000060d7808 */ /* 0x000fe20001800000 */
[----:B------:R-:W-:Y:S01]  /*07b0*/  @P2 FMUL R12, R12, 0.25 ;  /* 0x3e8000000c0c2820 */ /* 0x000fe20000400000 */
[----:B-1----:R-:W-:Y:S01]  /*07c0*/  IMAD.WIDE R8, R0, 0x4, R8 ;  /* 0x0000000400087825 */ /* 0x002fe200078e0208 */
[----:B------:R-:W1:Y:S06]  /*07d0*/  MUFU.RCP R15, R15 ;  /* 0x0000000f000f7308 */ /* 0x000e6c0000001000 */
[----:B------:R-:W-:Y:S01]  /*07e0*/  @P3 FMUL R14, R14, 0.25 ;  /* 0x3e8000000e0e3820 */ /* 0x000fe20000400000 */
[----:B0-----:R-:W-:Y:S01]  /*07f0*/  FMUL R7, R7, R10 ;  /* 0x0000000a07077220 */ /* 0x001fe20000400000 */
[----:B------:R-:W0:Y:S03]  /*0800*/  MUFU.RCP R12, R12 ;  /* 0x0000000c000c7308 */ /* 0x000e260000001000 */
[----:B---3--:R-:W-:Y:S01]  /*0810*/  FFMA R24, R3, R7, R24 ;  /* 0x0000000703187223 */ /* 0x008fe20000000018 */
[----:B-1----:R-:W-:-:S04]  /*0820*/  FMUL R15, R15, R16 ;  /* 0x000000100f0f7220 */ /* 0x002fc80000400000 */
[----:B------:R-:W1:Y:S01]  /*0830*/  MUFU.RCP R14, R14 ;  /* 0x0000000e000e7308 */ /* 0x000e620000001000 */
[----:B------:R-:W-:Y:S01]  /*0840*/  FFMA R25, R2, R15, R25 ;  /* 0x0000000f02197223 */ /* 0x000fe20000000019 */
[----:B0-----:R-:W-:-:S04]  /*0850*/  FMUL R11, R12, R11 ;  /* 0x0000000b0c0b7220 */ /* 0x001fc80000400000 */
[----:B------:R-:W-:Y:S01]  /*0860*/  FFMA R26, R5, R11, R26 ;  /* 0x0000000b051a7223 */ /* 0x000fe2000000001a */
[----:B-1----:R-:W-:-:S04]  /*0870*/  FMUL R13, R14, R13 ;  /* 0x0000000d0e0d7220 */ /* 0x002fc80000400000 */
[----:B------:R-:W-:-:S05]  /*0880*/  FFMA R27, R4, R13, R27 ;  /* 0x0000000d041b7223 */ /* 0x000fca000000001b */
[----:B------:R-:W-:Y:S01]  /*0890*/  STG.E.128 desc[UR4][R8.64], R24 ;  /* 0x0000001808007986 */ /* 0x000fe2000c101d04 */
[----:B------:R-:W-:Y:S05]  /*08a0*/  EXIT ;  /* 0x000000000000794d */ /* 0x000fea0003800000 */
.L_x_0:
[----:B------:R-:W-:-:S00]  /*08b0*/  BRA `(.L_x_0) ;  /* 0xfffffffc00fc7947 */ /* 0x000fc0000383ffff */
[----:B------:R-:W-:-:S00]  /*08c0*/  NOP ;  /* 0x0000000000007918 */ /* 0x000fc00000000000 */
        /* <DEDUP_REMOVED lines=11> */
.L_x_1:


//--------------------- .nv.global.init           --------------------------
	.section	.nv.global.init,"aw",@progbits
.nv.global.init:
	.type		_$_str,@object
	.size		_$_str,(_$_str_$_2 - _$_str)
_$_str:
        /*0000*/ 	.byte	0x5f, 0x5f, 0x43, 0x55, 0x44, 0x41, 0x5f, 0x46, 0x54, 0x5a, 0x00
	.type		_$_str_$_2,@object
	.size		_$_str_$_2,(.L_1 - _$_str_$_2)
_$_str_$_2:
        /*000b*/ 	.byte	0x5f, 0x5f, 0x43, 0x55, 0x44, 0x41, 0x5f, 0x50, 0x52, 0x45, 0x43, 0x5f, 0x53, 0x51, 0x52, 0x54
        /*001b*/ 	.byte	0x00
.L_1:


//--------------------- .nv.constant0.triton_poi_fused__native_batch_norm_legit_no_training_add_silu_22 --------------------------
	.section	.nv.constant0.triton_poi_fused__native_batch_norm_legit_no_training_add_silu_22,"a",@progbits
	.sectionflags	@""
	.align	4
.nv.constant0.triton_poi_fused__native_batch_norm_legit_no_training_add_silu_22:
	.zero		588
